//
// Generated by NVIDIA NVVM Compiler
//
// Compiler Build ID: CL-36424714
// Cuda compilation tools, release 13.0, V13.0.88
// Based on NVVM 20.0.0
//

.version 9.0
.target sm_100
.address_size 64

	// .globl	_Z6renderP6float3ii

.visible .entry _Z6renderP6float3ii(
	.param .u64 .ptr .align 1 _Z6renderP6float3ii_param_0,
	.param .u32 _Z6renderP6float3ii_param_1,
	.param .u32 _Z6renderP6float3ii_param_2
)
{
	.reg .pred 	%p<6>;
	.reg .b32 	%r<16>;
	.reg .b32 	%f<59>;
	.reg .b64 	%rd<5>;

	ld.param.u64 	%rd1, [_Z6renderP6float3ii_param_0];
	ld.param.u32 	%r4, [_Z6renderP6float3ii_param_1];
	ld.param.u32 	%r6, [_Z6renderP6float3ii_param_2];
	mov.u32 	%r7, %ctaid.x;
	mov.u32 	%r8, %ntid.x;
	mov.u32 	%r9, %tid.x;
	mad.lo.s32 	%r1, %r7, %r8, %r9;
	mov.u32 	%r10, %ctaid.y;
	mov.u32 	%r11, %ntid.y;
	mov.u32 	%r12, %tid.y;
	mad.lo.s32 	%r13, %r10, %r11, %r12;
	setp.ge.s32 	%p1, %r1, %r4;
	setp.ge.s32 	%p2, %r13, %r6;
	or.pred  	%p3, %p1, %p2;
	@%p3 bra 	$L__BB0_6;
	mad.lo.s32 	%r3, %r4, %r13, %r1;
	cvt.rn.f32.s32 	%f17, %r1;
	add.s32 	%r14, %r4, -1;
	cvt.rn.f32.s32 	%f18, %r14;
	div.rn.f32 	%f19, %f17, %f18;
	cvt.rn.f32.u32 	%f20, %r13;
	add.s32 	%r15, %r6, -1;
	cvt.rn.f32.u32 	%f21, %r15;
	div.rn.f32 	%f22, %f20, %f21;
	fma.rn.f32 	%f23, %f19, 0f40800000, 0fC0000000;
	fma.rn.f32 	%f24, %f19, 0f00000000, 0fBF800000;
	fma.rn.f32 	%f1, %f22, 0f00000000, %f23;
	fma.rn.f32 	%f2, %f22, 0f40000000, %f24;
	fma.rn.f32 	%f3, %f22, 0f00000000, %f24;
	mul.f32 	%f25, %f2, %f2;
	fma.rn.f32 	%f26, %f1, %f1, %f25;
	fma.rn.f32 	%f4, %f3, %f3, %f26;
	mul.f32 	%f27, %f2, 0f00000000;
	fma.rn.f32 	%f28, %f1, 0f00000000, %f27;
	add.f32 	%f29, %f3, %f28;
	add.f32 	%f5, %f29, %f29;
	mul.f32 	%f30, %f4, 0f40800000;
	mul.f32 	%f31, %f30, 0fBF400000;
	fma.rn.f32 	%f6, %f5, %f5, %f31;
	setp.lt.f32 	%p4, %f6, 0f00000000;
	@%p4 bra 	$L__BB0_4;
	neg.f32 	%f32, %f5;
	sqrt.rn.f32 	%f33, %f6;
	sub.f32 	%f34, %f32, %f33;
	add.f32 	%f35, %f4, %f4;
	div.rn.f32 	%f7, %f34, %f35;
	setp.leu.f32 	%p5, %f7, 0f00000000;
	@%p5 bra 	$L__BB0_4;
	fma.rn.f32 	%f36, %f1, %f7, 0f00000000;
	fma.rn.f32 	%f37, %f2, %f7, 0f00000000;
	fma.rn.f32 	%f38, %f3, %f7, 0f00000000;
	add.f32 	%f39, %f38, 0f3F800000;
	mul.f32 	%f40, %f37, %f37;
	fma.rn.f32 	%f41, %f36, %f36, %f40;
	fma.rn.f32 	%f42, %f39, %f39, %f41;
	sqrt.rn.f32 	%f43, %f42;
	div.rn.f32 	%f44, %f36, %f43;
	div.rn.f32 	%f45, %f37, %f43;
	div.rn.f32 	%f46, %f39, %f43;
	add.f32 	%f47, %f44, 0f3F800000;
	add.f32 	%f48, %f45, 0f3F800000;
	add.f32 	%f49, %f46, 0f3F800000;
	mul.f32 	%f56, %f47, 0f3F000000;
	mul.f32 	%f57, %f48, 0f3F000000;
	mul.f32 	%f58, %f49, 0f3F000000;
	bra.uni 	$L__BB0_5;
$L__BB0_4:
	sqrt.rn.f32 	%f50, %f4;
	div.rn.f32 	%f51, %f2, %f50;
	add.f32 	%f52, %f51, 0f3F800000;
	mul.f32 	%f53, %f52, 0f3F000000;
	mov.f32 	%f54, 0f3F800000;
	sub.f32 	%f55, %f54, %f53;
	fma.rn.f32 	%f56, %f53, 0f3F000000, %f55;
	fma.rn.f32 	%f57, %f53, 0f3F333333, %f55;
	add.f32 	%f58, %f53, %f55;
$L__BB0_5:
	cvta.to.global.u64 	%rd2, %rd1;
	mul.wide.s32 	%rd3, %r3, 12;
	add.s64 	%rd4, %rd2, %rd3;
	st.global.f32 	[%rd4], %f56;
	st.global.f32 	[%rd4+4], %f57;
	st.global.f32 	[%rd4+8], %f58;
$L__BB0_6:
	ret;

}


// ===== COMPILED SASS (sm_100) =====

	.target	sm_100

	.elftype	@"ET_EXEC"


//--------------------- .note.nv.tkinfo           --------------------------
	.section	.note.nv.tkinfo,"",@"SHT_NOTE"
	.sectionflags	@"SHF_NOTE_NV_TKINFO"
	.tkinfo
        /*0018*/ 	.word	0x00000002
        /*0030*/ 	.string	""
        /*0030*/ 	.string	"ptxas"
        /*0030*/ 	.string	"Cuda compilation tools, release 13.0, V13.0.88"
        /*0030*/ 	.string	"Build cuda_13.0.r13.0/compiler.36424714_0"
        /*0030*/ 	.string	"-arch sm_100 -m 64 "



//--------------------- .note.nv.cuinfo           --------------------------
	.section	.note.nv.cuinfo,"",@"SHT_NOTE"
	.sectionflags	@"SHF_NOTE_NV_CUINFO"
        /*0018*/ 	.short	0x0002
        /*001a*/ 	.short	0x0064
        /*001c*/ 	.short	0x0082
	.zero		2


//--------------------- .nv.info                  --------------------------
	.section	.nv.info,"",@"SHT_CUDA_INFO"
	.align	4


	//----- nvinfo : EIATTR_REGCOUNT
	.align		4
        /*0000*/ 	.byte	0x04, 0x2f
        /*0002*/ 	.short	(.L_1 - .L_0)
	.align		4
.L_0:
        /*0004*/ 	.word	index@(_Z6renderP6float3ii)
        /*0008*/ 	.word	0x00000013


	//----- nvinfo : EIATTR_FRAME_SIZE
	.align		4
.L_1:
        /*000c*/ 	.byte	0x04, 0x11
        /*000e*/ 	.short	(.L_3 - .L_2)
	.align		4
.L_2:
        /*0010*/ 	.word	index@($__internal_1_$__cuda_sm3x_div_rn_noftz_f32_slowpath)
        /*0014*/ 	.word	0x00000000


	//----- nvinfo : EIATTR_FRAME_SIZE
	.align		4
.L_3:
        /*0018*/ 	.byte	0x04, 0x11
        /*001a*/ 	.short	(.L_5 - .L_4)
	.align		4
.L_4:
        /*001c*/ 	.word	index@($__internal_0_$__cuda_sm20_sqrt_rn_f32_slowpath)
        /*0020*/ 	.word	0x00000000


	//----- nvinfo : EIATTR_FRAME_SIZE
	.align		4
.L_5:
        /*0024*/ 	.byte	0x04, 0x11
        /*0026*/ 	.short	(.L_7 - .L_6)
	.align		4
.L_6:
        /*0028*/ 	.word	index@(_Z6renderP6float3ii)
        /*002c*/ 	.word	0x00000000


	//----- nvinfo : EIATTR_MIN_STACK_SIZE
	.align		4
.L_7:
        /*0030*/ 	.byte	0x04, 0x12
        /*0032*/ 	.short	(.L_9 - .L_8)
	.align		4
.L_8:
        /*0034*/ 	.word	index@(_Z6renderP6float3ii)
        /*0038*/ 	.word	0x00000000
.L_9:


//--------------------- .nv.compat                --------------------------
	.section	.nv.compat,"",@"SHT_CUDA_COMPAT_INFO"
	.align	4
        /*0000*/ 	.byte	0x02, 0x09, 0x00, 0x00, 0x02, 0x02, 0x01, 0x00, 0x02, 0x05, 0x05, 0x00, 0x03, 0x07, 0x01, 0x01
        /*0010*/ 	.byte	0x02, 0x03, 0x00, 0x00, 0x02, 0x06, 0x01, 0x00, 0x04, 0x0b, 0x08, 0x00, 0x01, 0x00, 0x00, 0x00
        /*0020*/ 	.byte	0x00, 0x00, 0x00, 0x00


//--------------------- .nv.info._Z6renderP6float3ii --------------------------
	.section	.nv.info._Z6renderP6float3ii,"",@"SHT_CUDA_INFO"
	.sectionflags	@""
	.align	4


	//----- nvinfo : EIATTR_CUDA_API_VERSION
	.align		4
        /*0000*/ 	.byte	0x04, 0x37
        /*0002*/ 	.short	(.L_11 - .L_10)
.L_10:
        /*0004*/ 	.word	0x00000082


	//----- nvinfo : EIATTR_KPARAM_INFO
	.align		4
.L_11:
        /*0008*/ 	.byte	0x04, 0x17
        /*000a*/ 	.short	(.L_13 - .L_12)
.L_12:
        /*000c*/ 	.word	0x00000000
        /*0010*/ 	.short	0x0002
        /*0012*/ 	.short	0x000c
        /*0014*/ 	.byte	0x00, 0xf0, 0x11, 0x00


	//----- nvinfo : EIATTR_KPARAM_INFO
	.align		4
.L_13:
        /*0018*/ 	.byte	0x04, 0x17
        /*001a*/ 	.short	(.L_15 - .L_14)
.L_14:
        /*001c*/ 	.word	0x00000000
        /*0020*/ 	.short	0x0001
        /*0022*/ 	.short	0x0008
        /*0024*/ 	.byte	0x00, 0xf0, 0x11, 0x00


	//----- nvinfo : EIATTR_KPARAM_INFO
	.align		4
.L_15:
        /*0028*/ 	.byte	0x04, 0x17
        /*002a*/ 	.short	(.L_17 - .L_16)
.L_16:
        /*002c*/ 	.word	0x00000000
        /*0030*/ 	.short	0x0000
        /*0032*/ 	.short	0x0000
        /*0034*/ 	.byte	0x00, 0xf5, 0x21, 0x00


	//----- nvinfo : EIATTR_SPARSE_MMA_MASK
	.align		4
.L_17:
        /*0038*/ 	.byte	0x03, 0x50
        /*003a*/ 	.short	0x0000


	//----- nvinfo : EIATTR_MAXREG_COUNT
	.align		4
        /*003c*/ 	.byte	0x03, 0x1b
        /*003e*/ 	.short	0x00ff


	//----- nvinfo : EIATTR_MERCURY_ISA_VERSION
	.align		4
        /*0040*/ 	.byte	0x03, 0x5f
        /*0042*/ 	.short	0x0101


	//----- nvinfo : EIATTR_VRC_CTA_INIT_COUNT
	.align		4
        /*0044*/ 	.byte	0x02, 0x4a
	.zero		1
	.zero		1


	//----- nvinfo : EIATTR_EXIT_INSTR_OFFSETS
	.align		4
        /*0048*/ 	.byte	0x04, 0x1c
        /*004a*/ 	.short	(.L_19 - .L_18)


	//   ....[0]....
.L_18:
        /*004c*/ 	.word	0x000000c0


	//   ....[1]....
        /*0050*/ 	.word	0x00000d50


	//----- nvinfo : EIATTR_CRS_STACK_SIZE
	.align		4
.L_19:
        /*0054*/ 	.byte	0x04, 0x1e
        /*0056*/ 	.short	(.L_21 - .L_20)
.L_20:
        /*0058*/ 	.word	0x00000000


	//----- nvinfo : EIATTR_CBANK_PARAM_SIZE
	.align		4
.L_21:
        /*005c*/ 	.byte	0x03, 0x19
        /*005e*/ 	.short	0x0010


	//----- nvinfo : EIATTR_PARAM_CBANK
	.align		4
        /*0060*/ 	.byte	0x04, 0x0a
        /*0062*/ 	.short	(.L_23 - .L_22)
	.align		4
.L_22:
        /*0064*/ 	.word	index@(.nv.constant0._Z6renderP6float3ii)
        /*0068*/ 	.short	0x0380
        /*006a*/ 	.short	0x0010


	//----- nvinfo : EIATTR_SW_WAR
	.align		4
.L_23:
        /*006c*/ 	.byte	0x04, 0x36
        /*006e*/ 	.short	(.L_25 - .L_24)
.L_24:
        /*0070*/ 	.word	0x00000008
.L_25:


//--------------------- .nv.callgraph             --------------------------
	.section	.nv.callgraph,"",@"SHT_CUDA_CALLGRAPH"
	.align	4
	.sectionentsize	8
	.align		4
        /*0000*/ 	.word	0x00000000
	.align		4
        /*0004*/ 	.word	0xffffffff
	.align		4
        /*0008*/ 	.word	0x00000000
	.align		4
        /*000c*/ 	.word	0xfffffffe
	.align		4
        /*0010*/ 	.word	0x00000000
	.align		4
        /*0014*/ 	.word	0xfffffffd
	.align		4
        /*0018*/ 	.word	0x00000000
	.align		4
        /*001c*/ 	.word	0xfffffffc


//--------------------- .text._Z6renderP6float3ii --------------------------
	.section	.text._Z6renderP6float3ii,"ax",@progbits
	.align	128
        .global         _Z6renderP6float3ii
        .type           _Z6renderP6float3ii,@function
        .size           _Z6renderP6float3ii,(.L_x_41 - _Z6renderP6float3ii)
        .other          _Z6renderP6float3ii,@"STO_CUDA_ENTRY STV_DEFAULT"
_Z6renderP6float3ii:
.text._Z6renderP6float3ii:
[----:B------:R-:W-:Y:S01]  /*0000*/  LDC R1, c[0x0][0x37c] ;  /* 0x0000df00ff017b82 */ /* 0x000fe20000000800 */
[----:B------:R-:W0:Y:S07]  /*0010*/  S2R R5, SR_TID.Y ;  /* 0x0000000000057919 */ /* 0x000e2e0000002200 */
[----:B------:R-:W1:Y:S01]  /*0020*/  LDC R3, c[0x0][0x360] ;  /* 0x0000d800ff037b82 */ /* 0x000e620000000800 */
[----:B------:R-:W2:Y:S01]  /*0030*/  LDCU.64 UR6, c[0x0][0x388] ;  /* 0x00007100ff0677ac */ /* 0x000ea20008000a00 */
[----:B------:R-:W1:Y:S06]  /*0040*/  S2R R0, SR_TID.X ;  /* 0x0000000000007919 */ /* 0x000e6c0000002100 */
[----:B------:R-:W0:Y:S08]  /*0050*/  S2UR UR5, SR_CTAID.Y ;  /* 0x00000000000579c3 */ /* 0x000e300000002600 */
[----:B------:R-:W0:Y:S08]  /*0060*/  LDC R2, c[0x0][0x364] ;  /* 0x0000d900ff027b82 */ /* 0x000e300000000800 */
[----:B------:R-:W1:Y:S01]  /*0070*/  S2UR UR4, SR_CTAID.X ;  /* 0x00000000000479c3 */ /* 0x000e620000002500 */
[----:B0-----:R-:W-:-:S05]  /*0080*/  IMAD R2, R2, UR5, R5 ;  /* 0x0000000502027c24 */ /* 0x001fca000f8e0205 */
[----:B--2---:R-:W-:Y:S01]  /*0090*/  ISETP.GE.AND P0, PT, R2, UR7, PT ;  /* 0x0000000702007c0c */ /* 0x004fe2000bf06270 */
[----:B-1----:R-:W-:-:S05]  /*00a0*/  IMAD R3, R3, UR4, R0 ;  /* 0x0000000403037c24 */ /* 0x002fca000f8e0200 */
[----:B------:R-:W-:-:S13]  /*00b0*/  ISETP.GE.OR P0, PT, R3, UR6, P0 ;  /* 0x0000000603007c0c */ /* 0x000fda0008706670 */
[----:B------:R-:W-:Y:S05]  /*00c0*/  @P0 EXIT ;  /* 0x000000000000094d */ /* 0x000fea0003800000 */
[----:B------:R-:W-:Y:S01]  /*00d0*/  UIADD3 UR4, UPT, UPT, UR6, -0x1, URZ ;  /* 0xffffffff06047890 */ /* 0x000fe2000fffe0ff */
[----:B------:R-:W-:Y:S01]  /*00e0*/  I2FP.F32.S32 R0, R3 ;  /* 0x0000000300007245 */ /* 0x000fe20000201400 */
[----:B------:R-:W-:Y:S01]  /*00f0*/  BSSY.RECONVERGENT B0, `(.L_x_0) ;  /* 0x000000f000007945 */ /* 0x000fe20003800200 */
[----:B------:R-:W-:-:S03]  /*0100*/  IMAD R6, R2, UR6, R3 ;  /* 0x0000000602067c24 */ /* 0x000fc6000f8e0203 */
[----:B------:R-:W-:-:S04]  /*0110*/  I2FP.F32.S32 R5, UR4 ;  /* 0x0000000400057c45 */ /* 0x000fc80008201400 */
[----:B------:R-:W0:Y:S08]  /*0120*/  MUFU.RCP R4, R5 ;  /* 0x0000000500047308 */ /* 0x000e300000001000 */
[----:B------:R-:W1:Y:S01]  /*0130*/  FCHK P0, R0, R5 ;  /* 0x0000000500007302 */ /* 0x000e620000000000 */
[----:B0-----:R-:W-:-:S04]  /*0140*/  FFMA R7, -R5, R4, 1 ;  /* 0x3f80000005077423 */ /* 0x001fc80000000104 */
[----:B------:R-:W-:-:S04]  /*0150*/  FFMA R7, R4, R7, R4 ;  /* 0x0000000704077223 */ /* 0x000fc80000000004 */
[----:B------:R-:W-:-:S04]  /*0160*/  FFMA R4, R0, R7, RZ ;  /* 0x0000000700047223 */ /* 0x000fc800000000ff */
[----:B------:R-:W-:-:S04]  /*0170*/  FFMA R8, -R5, R4, R0 ;  /* 0x0000000405087223 */ /* 0x000fc80000000100 */
[----:B------:R-:W-:Y:S01]  /*0180*/  FFMA R3, R7, R8, R4 ;  /* 0x0000000807037223 */ /* 0x000fe20000000004 */
[----:B-1----:R-:W-:Y:S06]  /*0190*/  @!P0 BRA `(.L_x_1) ;  /* 0x0000000000108947 */ /* 0x002fec0003800000 */
[----:B------:R-:W-:Y:S02]  /*01a0*/  MOV R4, R0 ;  /* 0x0000000000047202 */ /* 0x000fe40000000f00 */
[----:B------:R-:W-:-:S07]  /*01b0*/  MOV R8, 0x1d0 ;  /* 0x000001d000087802 */ /* 0x000fce0000000f00 */
[----:B------:R-:W-:Y:S05]  /*01c0*/  CALL.REL.NOINC `($__internal_1_$__cuda_sm3x_div_rn_noftz_f32_slowpath) ;  /* 0x0000000c00407944 */ /* 0x000fea0003c00000 */
[----:B------:R-:W-:-:S07]  /*01d0*/  MOV R3, R4 ;  /* 0x0000000400037202 */ /* 0x000fce0000000f00 */
.L_x_1:
[----:B------:R-:W-:Y:S05]  /*01e0*/  BSYNC.RECONVERGENT B0 ;  /* 0x0000000000007941 */ /* 0x000fea0003800200 */
.L_x_0:
[----:B------:R-:W0:Y:S01]  /*01f0*/  LDCU UR4, c[0x0][0x38c] ;  /* 0x00007180ff0477ac */ /* 0x000e220008000800 */
[----:B------:R-:W-:Y:S01]  /*0200*/  I2FP.F32.U32 R0, R2 ;  /* 0x0000000200007245 */ /* 0x000fe20000201000 */
[----:B------:R-:W-:Y:S01]  /*0210*/  BSSY.RECONVERGENT B0, `(.L_x_2) ;  /* 0x000000e000007945 */ /* 0x000fe20003800200 */
[----:B0-----:R-:W-:-:S06]  /*0220*/  UIADD3 UR4, UPT, UPT, UR4, -0x1, URZ ;  /* 0xffffffff04047890 */ /* 0x001fcc000fffe0ff */
[----:B------:R-:W-:-:S04]  /*0230*/  I2FP.F32.U32 R5, UR4 ;  /* 0x0000000400057c45 */ /* 0x000fc80008201000 */
        /* <DEDUP_REMOVED lines=11> */
.L_x_3:
[----:B------:R-:W-:Y:S05]  /*02f0*/  BSYNC.RECONVERGENT B0 ;  /* 0x0000000000007941 */ /* 0x000fea0003800200 */
.L_x_2:
[----:B------:R-:W-:Y:S02]  /*0300*/  HFMA2 R0, -RZ, RZ, 2.25, 0 ;  /* 0x40800000ff007431 */ /* 0x000fe400000001ff */
[----:B------:R-:W-:Y:S01]  /*0310*/  FFMA R5, RZ, R3, -1 ;  /* 0xbf800000ff057423 */ /* 0x000fe20000000003 */
[----:B------:R-:W-:Y:S01]  /*0320*/  BSSY.RECONVERGENT B1, `(.L_x_4) ;  /* 0x000009c000017945 */ /* 0x000fe20003800200 */
[----:B------:R-:W0:Y:S03]  /*0330*/  LDCU.64 UR4, c[0x0][0x358] ;  /* 0x00006b00ff0477ac */ /* 0x000e260008000a00 */
[----:B------:R-:W-:Y:S01]  /*0340*/  BSSY.RELIABLE B0, `(.L_x_5) ;  /* 0x0000077000007945 */ /* 0x000fe20003800100 */
[----:B------:R-:W-:Y:S01]  /*0350*/  FFMA R3, R3, R0, -2 ;  /* 0xc000000003037423 */ /* 0x000fe20000000000 */
[----:B------:R-:W-:-:S03]  /*0360*/  FFMA R0, R4, 2, R5 ;  /* 0x4000000004007823 */ /* 0x000fc60000000005 */
[----:B------:R-:W-:Y:S01]  /*0370*/  FFMA R2, RZ, R4, R3 ;  /* 0x00000004ff027223 */ /* 0x000fe20000000003 */
[----:B------:R-:W-:Y:S01]  /*0380*/  FMUL R7, R0, R0 ;  /* 0x0000000000077220 */ /* 0x000fe20000400000 */
[----:B------:R-:W-:Y:S01]  /*0390*/  FFMA R3, RZ, R4, R5 ;  /* 0x00000004ff037223 */ /* 0x000fe20000000005 */
[----:B------:R-:W-:Y:S02]  /*03a0*/  FMUL R5, RZ, R0 ;  /* 0x00000000ff057220 */ /* 0x000fe40000400000 */
[-C--:B------:R-:W-:Y:S02]  /*03b0*/  FFMA R4, R2, R2.reuse, R7 ;  /* 0x0000000202047223 */ /* 0x080fe40000000007 */
[----:B------:R-:W-:Y:S02]  /*03c0*/  FFMA R8, RZ, R2, R5 ;  /* 0x00000002ff087223 */ /* 0x000fe40000000005 */
[C---:B------:R-:W-:Y:S02]  /*03d0*/  FFMA R7, R3.reuse, R3, R4 ;  /* 0x0000000303077223 */ /* 0x040fe40000000004 */
[----:B------:R-:W-:-:S02]  /*03e0*/  FADD R8, R3, R8 ;  /* 0x0000000803087221 */ /* 0x000fc40000000000 */
[----:B------:R-:W-:Y:S02]  /*03f0*/  FMUL R5, R7, 4 ;  /* 0x4080000007057820 */ /* 0x000fe40000400000 */
[----:B------:R-:W-:Y:S02]  /*0400*/  FADD R4, R8, R8 ;  /* 0x0000000808047221 */ /* 0x000fe40000000000 */
[----:B------:R-:W-:-:S04]  /*0410*/  FMUL R5, R5, -0.75 ;  /* 0xbf40000005057820 */ /* 0x000fc80000400000 */
[----:B------:R-:W-:-:S05]  /*0420*/  FFMA R8, R4, R4, R5 ;  /* 0x0000000404087223 */ /* 0x000fca0000000005 */
[----:B------:R-:W-:-:S13]  /*0430*/  FSETP.GEU.AND P0, PT, R8, RZ, PT ;  /* 0x000000ff0800720b */ /* 0x000fda0003f0e000 */
[----:B0-----:R-:W-:Y:S05]  /*0440*/  @!P0 BRA `(.L_x_6) ;  /* 0x0000000400988947 */ /* 0x001fea0003800000 */
[----:B------:R-:W-:Y:S01]  /*0450*/  IADD3 R5, PT, PT, R8, -0xd000000, RZ ;  /* 0xf300000008057810 */ /* 0x000fe20007ffe0ff */
[----:B------:R0:W1:Y:S01]  /*0460*/  MUFU.RSQ R9, R8 ;  /* 0x0000000800097308 */ /* 0x0000620000001400 */
[----:B------:R-:W-:Y:S02]  /*0470*/  BSSY.RECONVERGENT B2, `(.L_x_7) ;  /* 0x000000b000027945 */ /* 0x000fe40003800200 */
[----:B------:R-:W-:-:S13]  /*0480*/  ISETP.GT.U32.AND P0, PT, R5, 0x727fffff, PT ;  /* 0x727fffff0500780c */ /* 0x000fda0003f04070 */
[----:B0-----:R-:W-:Y:S05]  /*0490*/  @!P0 BRA `(.L_x_8) ;  /* 0x0000000000108947 */ /* 0x001fea0003800000 */
[----:B------:R-:W-:Y:S02]  /*04a0*/  MOV R5, R8 ;  /* 0x0000000800057202 */ /* 0x000fe40000000f00 */
[----:B------:R-:W-:-:S07]  /*04b0*/  MOV R13, 0x4d0 ;  /* 0x000004d0000d7802 */ /* 0x000fce0000000f00 */
[----:B-1----:R-:W-:Y:S05]  /*04c0*/  CALL.REL.NOINC `($__internal_0_$__cuda_sm20_sqrt_rn_f32_slowpath) ;  /* 0x0000000800247944 */ /* 0x002fea0003c00000 */
[----:B------:R-:W-:Y:S05]  /*04d0*/  BRA `(.L_x_9) ;  /* 0x0000000000107947 */ /* 0x000fea0003800000 */
.L_x_8:
[----:B-1----:R-:W-:Y:S01]  /*04e0*/  FMUL.FTZ R5, R8, R9 ;  /* 0x0000000908057220 */ /* 0x002fe20000410000 */
[----:B------:R-:W-:-:S03]  /*04f0*/  FMUL.FTZ R9, R9, 0.5 ;  /* 0x3f00000009097820 */ /* 0x000fc60000410000 */
[----:B------:R-:W-:-:S04]  /*0500*/  FFMA R8, -R5, R5, R8 ;  /* 0x0000000505087223 */ /* 0x000fc80000000108 */
[----:B------:R-:W-:-:S07]  /*0510*/  FFMA R5, R8, R9, R5 ;  /* 0x0000000908057223 */ /* 0x000fce0000000005 */
.L_x_9:
[----:B------:R-:W-:Y:S05]  /*0520*/  BSYNC.RECONVERGENT B2 ;  /* 0x0000000000027941 */ /* 0x000fea0003800200 */
.L_x_7:
[----:B------:R-:W-:Y:S01]  /*0530*/  FADD R11, R7, R7 ;  /* 0x00000007070b7221 */ /* 0x000fe20000000000 */
[----:B------:R-:W-:Y:S01]  /*0540*/  FADD R4, -R4, -R5 ;  /* 0x8000000504047221 */ /* 0x000fe20000000100 */
[----:B------:R-:W-:Y:S02]  /*0550*/  BSSY.RECONVERGENT B2, `(.L_x_10) ;  /* 0x000000d000027945 */ /* 0x000fe40003800200 */
        /* <DEDUP_REMOVED lines=12> */
.L_x_11:
[----:B------:R-:W-:Y:S05]  /*0620*/  BSYNC.RECONVERGENT B2 ;  /* 0x0000000000027941 */ /* 0x000fea0003800200 */
.L_x_10:
[----:B------:R-:W-:-:S13]  /*0630*/  FSETP.GT.AND P0, PT, R5, RZ, PT ;  /* 0x000000ff0500720b */ /* 0x000fda0003f04000 */
[----:B------:R-:W-:Y:S05]  /*0640*/  @P0 BREAK.RELIABLE B0 ;  /* 0x0000000000000942 */ /* 0x000fea0003800100 */
[----:B------:R-:W-:Y:S05]  /*0650*/  @!P0 BRA `(.L_x_6) ;  /* 0x0000000400148947 */ /* 0x000fea0003800000 */
[-C--:B------:R-:W-:Y:S01]  /*0660*/  FFMA R0, R0, R5.reuse, RZ ;  /* 0x0000000500007223 */ /* 0x080fe200000000ff */
[-C--:B------:R-:W-:Y:S01]  /*0670*/  FFMA R4, R2, R5.reuse, RZ ;  /* 0x0000000502047223 */ /* 0x080fe200000000ff */
[----:B------:R-:W-:Y:S01]  /*0680*/  FFMA R2, R3, R5, RZ ;  /* 0x0000000503027223 */ /* 0x000fe200000000ff */
[----:B------:R-:W-:Y:S01]  /*0690*/  BSSY.RECONVERGENT B2, `(.L_x_12) ;  /* 0x0000011000027945 */ /* 0x000fe20003800200 */
[----:B------:R-:W-:Y:S02]  /*06a0*/  FMUL R3, R0, R0 ;  /* 0x0000000000037220 */ /* 0x000fe40000400000 */
[----:B------:R-:W-:Y:S02]  /*06b0*/  FADD R2, R2, 1 ;  /* 0x3f80000002027421 */ /* 0x000fe40000000000 */
[----:B------:R-:W-:-:S04]  /*06c0*/  FFMA R3, R4, R4, R3 ;  /* 0x0000000404037223 */ /* 0x000fc80000000003 */
[----:B------:R-:W-:-:S04]  /*06d0*/  FFMA R8, R2, R2, R3 ;  /* 0x0000000202087223 */ /* 0x000fc80000000003 */
[----:B------:R0:W1:Y:S01]  /*06e0*/  MUFU.RSQ R3, R8 ;  /* 0x0000000800037308 */ /* 0x0000620000001400 */
[----:B------:R-:W-:-:S04]  /*06f0*/  IADD3 R5, PT, PT, R8, -0xd000000, RZ ;  /* 0xf300000008057810 */ /* 0x000fc80007ffe0ff */
[----:B------:R-:W-:-:S13]  /*0700*/  ISETP.GT.U32.AND P0, PT, R5, 0x727fffff, PT ;  /* 0x727fffff0500780c */ /* 0x000fda0003f04070 */
[----:B01----:R-:W-:Y:S05]  /*0710*/  @!P0 BRA `(.L_x_13) ;  /* 0x0000000000108947 */ /* 0x003fea0003800000 */
[----:B------:R-:W-:Y:S02]  /*0720*/  MOV R5, R8 ;  /* 0x0000000800057202 */ /* 0x000fe40000000f00 */
[----:B------:R-:W-:-:S07]  /*0730*/  MOV R13, 0x750 ;  /* 0x00000750000d7802 */ /* 0x000fce0000000f00 */
[----:B------:R-:W-:Y:S05]  /*0740*/  CALL.REL.NOINC `($__internal_0_$__cuda_sm20_sqrt_rn_f32_slowpath) ;  /* 0x0000000400847944 */ /* 0x000fea0003c00000 */
[----:B------:R-:W-:Y:S05]  /*0750*/  BRA `(.L_x_14) ;  /* 0x0000000000107947 */ /* 0x000fea0003800000 */
.L_x_13:
[----:B------:R-:W-:Y:S01]  /*0760*/  FMUL.FTZ R5, R8, R3 ;  /* 0x0000000308057220 */ /* 0x000fe20000410000 */
[----:B------:R-:W-:-:S03]  /*0770*/  FMUL.FTZ R3, R3, 0.5 ;  /* 0x3f00000003037820 */ /* 0x000fc60000410000 */
[----:B------:R-:W-:-:S04]  /*0780*/  FFMA R8, -R5, R5, R8 ;  /* 0x0000000505087223 */ /* 0x000fc80000000108 */
[----:B------:R-:W-:-:S07]  /*0790*/  FFMA R5, R8, R3, R5 ;  /* 0x0000000308057223 */ /* 0x000fce0000000005 */
.L_x_14:
[----:B------:R-:W-:Y:S05]  /*07a0*/  BSYNC.RECONVERGENT B2 ;  /* 0x0000000000027941 */ /* 0x000fea0003800200 */
.L_x_12:
[----:B------:R-:W0:Y:S01]  /*07b0*/  MUFU.RCP R8, R5 ;  /* 0x0000000500087308 */ /* 0x000e220000001000 */
[----:B------:R-:W-:Y:S07]  /*07c0*/  BSSY.RECONVERGENT B2, `(.L_x_15) ;  /* 0x000000b000027945 */ /* 0x000fee0003800200 */
[----:B------:R-:W1:Y:S01]  /*07d0*/  FCHK P0, R4, R5 ;  /* 0x0000000504007302 */ /* 0x000e620000000000 */
[----:B0-----:R-:W-:-:S04]  /*07e0*/  FFMA R3, R8, -R5, 1 ;  /* 0x3f80000008037423 */ /* 0x001fc80000000805 */
[----:B------:R-:W-:-:S04]  /*07f0*/  FFMA R3, R8, R3, R8 ;  /* 0x0000000308037223 */ /* 0x000fc80000000008 */
[----:B------:R-:W-:-:S04]  /*0800*/  FFMA R8, R4, R3, RZ ;  /* 0x0000000304087223 */ /* 0x000fc800000000ff */
[----:B------:R-:W-:-:S04]  /*0810*/  FFMA R7, R8, -R5, R4 ;  /* 0x8000000508077223 */ /* 0x000fc80000000004 */
[----:B------:R-:W-:Y:S01]  /*0820*/  FFMA R3, R3, R7, R8 ;  /* 0x0000000703037223 */ /* 0x000fe20000000008 */
[----:B-1----:R-:W-:Y:S06]  /*0830*/  @!P0 BRA `(.L_x_16) ;  /* 0x00000000000c8947 */ /* 0x002fec0003800000 */
[----:B------:R-:W-:-:S07]  /*0840*/  MOV R8, 0x860 ;  /* 0x0000086000087802 */ /* 0x000fce0000000f00 */
[----:B------:R-:W-:Y:S05]  /*0850*/  CALL.REL.NOINC `($__internal_1_$__cuda_sm3x_div_rn_noftz_f32_slowpath) ;  /* 0x00000004009c7944 */ /* 0x000fea0003c00000 */
[----:B------:R-:W-:-:S07]  /*0860*/  MOV R3, R4 ;  /* 0x0000000400037202 */ /* 0x000fce0000000f00 */
.L_x_16:
[----:B------:R-:W-:Y:S05]  /*0870*/  BSYNC.RECONVERGENT B2 ;  /* 0x0000000000027941 */ /* 0x000fea0003800200 */
.L_x_15:
        /* <DEDUP_REMOVED lines=9> */
[----:B------:R-:W-:Y:S02]  /*0910*/  MOV R4, R0 ;  /* 0x0000000000047202 */ /* 0x000fe40000000f00 */
[----:B------:R-:W-:-:S07]  /*0920*/  MOV R8, 0x940 ;  /* 0x0000094000087802 */ /* 0x000fce0000000f00 */
[----:B------:R-:W-:Y:S05]  /*0930*/  CALL.REL.NOINC `($__internal_1_$__cuda_sm3x_div_rn_noftz_f32_slowpath) ;  /* 0x0000000400647944 */ /* 0x000fea0003c00000 */
[----:B------:R-:W-:-:S07]  /*0940*/  MOV R7, R4 ;  /* 0x0000000400077202 */ /* 0x000fce0000000f00 */
.L_x_18:
[----:B------:R-:W-:Y:S05]  /*0950*/  BSYNC.RECONVERGENT B2 ;  /* 0x0000000000027941 */ /* 0x000fea0003800200 */
.L_x_17:
        /* <DEDUP_REMOVED lines=13> */
.L_x_20:
[----:B------:R-:W-:Y:S05]  /*0a30*/  BSYNC.RECONVERGENT B2 ;  /* 0x0000000000027941 */ /* 0x000fea0003800200 */
.L_x_19:
[----:B------:R-:W-:Y:S01]  /*0a40*/  FADD R3, R3, 1 ;  /* 0x3f80000003037421 */ /* 0x000fe20000000000 */
[----:B------:R-:W-:Y:S01]  /*0a50*/  FADD R7, R7, 1 ;  /* 0x3f80000007077421 */ /* 0x000fe20000000000 */
[----:B------:R-:W-:Y:S02]  /*0a60*/  FADD R0, R0, 1 ;  /* 0x3f80000000007421 */ /* 0x000fe40000000000 */
[----:B------:R-:W-:Y:S01]  /*0a70*/  FMUL R5, R3, 0.5 ;  /* 0x3f00000003057820 */ /* 0x000fe20000400000 */
[----:B------:R-:W-:Y:S01]  /*0a80*/  FMUL R9, R7, 0.5 ;  /* 0x3f00000007097820 */ /* 0x000fe20000400000 */
[----:B------:R-:W-:Y:S01]  /*0a90*/  FMUL R11, R0, 0.5 ;  /* 0x3f000000000b7820 */ /* 0x000fe20000400000 */
[----:B------:R-:W-:Y:S06]  /*0aa0*/  BRA `(.L_x_21) ;  /* 0x00000000008c7947 */ /* 0x000fec0003800000 */
.L_x_6:
[----:B------:R-:W-:Y:S05]  /*0ab0*/  BSYNC.RELIABLE B0 ;  /* 0x0000000000007941 */ /* 0x000fea0003800100 */
.L_x_5:
        /* <DEDUP_REMOVED lines=9> */
.L_x_23:
[----:B-1----:R-:W-:Y:S01]  /*0b50*/  FMUL.FTZ R2, R7, R4 ;  /* 0x0000000407027220 */ /* 0x002fe20000410000 */
[----:B------:R-:W-:-:S03]  /*0b60*/  FMUL.FTZ R3, R4, 0.5 ;  /* 0x3f00000004037820 */ /* 0x000fc60000410000 */
[----:B------:R-:W-:-:S04]  /*0b70*/  FFMA R5, -R2, R2, R7 ;  /* 0x0000000202057223 */ /* 0x000fc80000000107 */
[----:B------:R-:W-:-:S07]  /*0b80*/  FFMA R5, R5, R3, R2 ;  /* 0x0000000305057223 */ /* 0x000fce0000000002 */
.L_x_24:
[----:B------:R-:W-:Y:S05]  /*0b90*/  BSYNC.RECONVERGENT B2 ;  /* 0x0000000000027941 */ /* 0x000fea0003800200 */
.L_x_22:
        /* <DEDUP_REMOVED lines=13> */
.L_x_26:
[----:B------:R-:W-:Y:S05]  /*0c70*/  BSYNC.RECONVERGENT B2 ;  /* 0x0000000000027941 */ /* 0x000fea0003800200 */
.L_x_25:
[----:B------:R-:W-:-:S04]  /*0c80*/  FADD R2, R2, 1 ;  /* 0x3f80000002027421 */ /* 0x000fc80000000000 */
[----:B------:R-:W-:-:S04]  /*0c90*/  FMUL R2, R2, 0.5 ;  /* 0x3f00000002027820 */ /* 0x000fc80000400000 */
[----:B------:R-:W-:-:S04]  /*0ca0*/  FADD R11, -R2, 1 ;  /* 0x3f800000020b7421 */ /* 0x000fc80000000100 */
[C-C-:B------:R-:W-:Y:S01]  /*0cb0*/  FFMA R5, R2.reuse, 0.5, R11.reuse ;  /* 0x3f00000002057823 */ /* 0x140fe2000000000b */
[C-C-:B------:R-:W-:Y:S01]  /*0cc0*/  FFMA R9, R2.reuse, 0.69999998807907104492, R11.reuse ;  /* 0x3f33333302097823 */ /* 0x140fe2000000000b */
[----:B------:R-:W-:-:S07]  /*0cd0*/  FADD R11, R2, R11 ;  /* 0x0000000b020b7221 */ /* 0x000fce0000000000 */
.L_x_21:
[----:B------:R-:W-:Y:S05]  /*0ce0*/  BSYNC.RECONVERGENT B1 ;  /* 0x0000000000017941 */ /* 0x000fea0003800200 */
.L_x_4:
[----:B------:R-:W-:Y:S05]  /*0cf0*/  WARPSYNC.ALL ;  /* 0x0000000000007948 */ /* 0x000fea0003800000 */
[----:B------:R-:W0:Y:S02]  /*0d00*/  LDC.64 R2, c[0x0][0x380] ;  /* 0x0000e000ff027b82 */ /* 0x000e240000000a00 */
[----:B0-----:R-:W-:-:S05]  /*0d10*/  IMAD.WIDE R6, R6, 0xc, R2 ;  /* 0x0000000c06067825 */ /* 0x001fca00078e0202 */
[----:B------:R-:W-:Y:S04]  /*0d20*/  STG.E desc[UR4][R6.64], R5 ;  /* 0x0000000506007986 */ /* 0x000fe8000c101904 */
[----:B------:R-:W-:Y:S04]  /*0d30*/  STG.E desc[UR4][R6.64+0x4], R9 ;  /* 0x0000040906007986 */ /* 0x000fe8000c101904 */
[----:B------:R-:W-:Y:S01]  /*0d40*/  STG.E desc[UR4][R6.64+0x8], R11 ;  /* 0x0000080b06007986 */ /* 0x000fe2000c101904 */
[----:B------:R-:W-:Y:S05]  /*0d50*/  EXIT ;  /* 0x000000000000794d */ /* 0x000fea0003800000 */
        .weak           $__internal_0_$__cuda_sm20_sqrt_rn_f32_slowpath
        .type           $__internal_0_$__cuda_sm20_sqrt_rn_f32_slowpath,@function
        .size           $__internal_0_$__cuda_sm20_sqrt_rn_f32_slowpath,($__internal_1_$__cuda_sm3x_div_rn_noftz_f32_slowpath - $__internal_0_$__cuda_sm20_sqrt_rn_f32_slowpath)
$__internal_0_$__cuda_sm20_sqrt_rn_f32_slowpath:
[----:B------:R-:W-:-:S13]  /*0d60*/  LOP3.LUT P0, RZ, R5, 0x7fffffff, RZ, 0xc0, !PT ;  /* 0x7fffffff05ff7812 */ /* 0x000fda000780c0ff */
[----:B------:R-:W-:Y:S01]  /*0d70*/  @!P0 MOV R8, R5 ;  /* 0x0000000500088202 */ /* 0x000fe20000000f00 */
[----:B------:R-:W-:Y:S06]  /*0d80*/  @!P0 BRA `(.L_x_27) ;  /* 0x0000000000408947 */ /* 0x000fec0003800000 */
[----:B------:R-:W-:-:S13]  /*0d90*/  FSETP.GEU.FTZ.AND P0, PT, R5, RZ, PT ;  /* 0x000000ff0500720b */ /* 0x000fda0003f1e000 */
[----:B------:R-:W-:Y:S01]  /*0da0*/  @!P0 IMAD.MOV.U32 R8, RZ, RZ, 0x7fffffff ;  /* 0x7fffffffff088424 */ /* 0x000fe200078e00ff */
[----:B------:R-:W-:Y:S06]  /*0db0*/  @!P0 BRA `(.L_x_27) ;  /* 0x0000000000348947 */ /* 0x000fec0003800000 */
[----:B------:R-:W-:-:S13]  /*0dc0*/  FSETP.GTU.FTZ.AND P0, PT, |R5|, +INF , PT ;  /* 0x7f8000000500780b */ /* 0x000fda0003f1c200 */
[----:B------:R-:W-:Y:S01]  /*0dd0*/  @P0 FADD.FTZ R8, R5, 1 ;  /* 0x3f80000005080421 */ /* 0x000fe20000010000 */
[----:B------:R-:W-:Y:S06]  /*0de0*/  @P0 BRA `(.L_x_27) ;  /* 0x0000000000280947 */ /* 0x000fec0003800000 */
[----:B------:R-:W-:-:S13]  /*0df0*/  FSETP.NEU.FTZ.AND P0, PT, |R5|, +INF , PT ;  /* 0x7f8000000500780b */ /* 0x000fda0003f1d200 */
[----:B------:R-:W-:-:S04]  /*0e00*/  @P0 FFMA R9, R5, 1.84467440737095516160e+19, RZ ;  /* 0x5f80000005090823 */ /* 0x000fc800000000ff */
[----:B------:R-:W0:Y:S02]  /*0e10*/  @P0 MUFU.RSQ R8, R9 ;  /* 0x0000000900080308 */ /* 0x000e240000001400 */
[----:B0-----:R-:W-:Y:S01]  /*0e20*/  @P0 FMUL.FTZ R10, R9, R8 ;  /* 0x00000008090a0220 */ /* 0x001fe20000410000 */
[----:B------:R-:W-:Y:S01]  /*0e30*/  @P0 FMUL.FTZ R12, R8, 0.5 ;  /* 0x3f000000080c0820 */ /* 0x000fe20000410000 */
[----:B------:R-:W-:Y:S02]  /*0e40*/  @!P0 MOV R8, R5 ;  /* 0x0000000500088202 */ /* 0x000fe40000000f00 */
[----:B------:R-:W-:-:S04]  /*0e50*/  @P0 FADD.FTZ R11, -R10, -RZ ;  /* 0x800000ff0a0b0221 */ /* 0x000fc80000010100 */
[----:B------:R-:W-:-:S04]  /*0e60*/  @P0 FFMA R11, R10, R11, R9 ;  /* 0x0000000b0a0b0223 */ /* 0x000fc80000000009 */
[----:B------:R-:W-:-:S04]  /*0e70*/  @P0 FFMA R11, R11, R12, R10 ;  /* 0x0000000c0b0b0223 */ /* 0x000fc8000000000a */
[----:B------:R-:W-:-:S07]  /*0e80*/  @P0 FMUL.FTZ R8, R11, 2.3283064365386962891e-10 ;  /* 0x2f8000000b080820 */ /* 0x000fce0000410000 */
.L_x_27:
[----:B------:R-:W-:Y:S01]  /*0e90*/  HFMA2 R9, -RZ, RZ, 0, 0 ;  /* 0x00000000ff097431 */ /* 0x000fe200000001ff */
[----:B------:R-:W-:Y:S02]  /*0ea0*/  MOV R5, R8 ;  /* 0x0000000800057202 */ /* 0x000fe40000000f00 */
[----:B------:R-:W-:-:S04]  /*0eb0*/  MOV R8, R13 ;  /* 0x0000000d00087202 */ /* 0x000fc80000000f00 */
[----:B------:R-:W-:Y:S05]  /*0ec0*/  RET.REL.NODEC R8 `(_Z6renderP6float3ii) ;  /* 0xfffffff0084c7950 */ /* 0x000fea0003c3ffff */
        .weak           $__internal_1_$__cuda_sm3x_div_rn_noftz_f32_slowpath
        .type           $__internal_1_$__cuda_sm3x_div_rn_noftz_f32_slowpath,@function
        .size           $__internal_1_$__cuda_sm3x_div_rn_noftz_f32_slowpath,(.L_x_41 - $__internal_1_$__cuda_sm3x_div_rn_noftz_f32_slowpath)
$__internal_1_$__cuda_sm3x_div_rn_noftz_f32_slowpath:
[----:B------:R-:W-:Y:S01]  /*0ed0*/  SHF.R.U32.HI R9, RZ, 0x17, R5 ;  /* 0x00000017ff097819 */ /* 0x000fe20000011605 */
[----:B------:R-:W-:Y:S01]  /*0ee0*/  BSSY.RECONVERGENT B3, `(.L_x_28) ;  /* 0x0000063000037945 */ /* 0x000fe20003800200 */
[----:B------:R-:W-:Y:S02]  /*0ef0*/  SHF.R.U32.HI R10, RZ, 0x17, R4 ;  /* 0x00000017ff0a7819 */ /* 0x000fe40000011604 */
[----:B------:R-:W-:Y:S02]  /*0f00*/  LOP3.LUT R9, R9, 0xff, RZ, 0xc0, !PT ;  /* 0x000000ff09097812 */ /* 0x000fe400078ec0ff */
[----:B------:R-:W-:Y:S02]  /*0f10*/  LOP3.LUT R13, R10, 0xff, RZ, 0xc0, !PT ;  /* 0x000000ff0a0d7812 */ /* 0x000fe400078ec0ff */
[----:B------:R-:W-:Y:S02]  /*0f20*/  IADD3 R14, PT, PT, R9, -0x1, RZ ;  /* 0xffffffff090e7810 */ /* 0x000fe40007ffe0ff */
[----:B------:R-:W-:-:S02]  /*0f30*/  IADD3 R12, PT, PT, R13, -0x1, RZ ;  /* 0xffffffff0d0c7810 */ /* 0x000fc40007ffe0ff */
[----:B------:R-:W-:Y:S02]  /*0f40*/  ISETP.GT.U32.AND P0, PT, R14, 0xfd, PT ;  /* 0x000000fd0e00780c */ /* 0x000fe40003f04070 */
[----:B------:R-:W-:Y:S02]  /*0f50*/  MOV R11, R5 ;  /* 0x00000005000b7202 */ /* 0x000fe40000000f00 */
[----:B------:R-:W-:-:S13]  /*0f60*/  ISETP.GT.U32.OR P0, PT, R12, 0xfd, P0 ;  /* 0x000000fd0c00780c */ /* 0x000fda0000704470 */
[----:B------:R-:W-:Y:S01]  /*0f70*/  @!P0 MOV R10, RZ ;  /* 0x000000ff000a8202 */ /* 0x000fe20000000f00 */
[----:B------:R-:W-:Y:S06]  /*0f80*/  @!P0 BRA `(.L_x_29) ;  /* 0x00000000005c8947 */ /* 0x000fec0003800000 */
[----:B------:R-:W-:Y:S02]  /*0f90*/  FSETP.GTU.FTZ.AND P0, PT, |R4|, +INF , PT ;  /* 0x7f8000000400780b */ /* 0x000fe40003f1c200 */
[----:B------:R-:W-:-:S04]  /*0fa0*/  FSETP.GTU.FTZ.AND P1, PT, |R5|, +INF , PT ;  /* 0x7f8000000500780b */ /* 0x000fc80003f3c200 */
[----:B------:R-:W-:-:S13]  /*0fb0*/  PLOP3.LUT P0, PT, P0, P1, PT, 0xf8, 0x8f ;  /* 0x00000000008f781c */ /* 0x000fda0000703f70 */
[----:B------:R-:W-:Y:S05]  /*0fc0*/  @P0 BRA `(.L_x_30) ;  /* 0x00000004004c0947 */ /* 0x000fea0003800000 */
[----:B------:R-:W-:-:S13]  /*0fd0*/  LOP3.LUT P0, RZ, R11, 0x7fffffff, R4, 0xc8, !PT ;  /* 0x7fffffff0bff7812 */ /* 0x000fda000780c804 */
[----:B------:R-:W-:Y:S05]  /*0fe0*/  @!P0 BRA `(.L_x_31) ;  /* 0x00000004003c8947 */ /* 0x000fea0003800000 */
[C---:B------:R-:W-:Y:S02]  /*0ff0*/  FSETP.NEU.FTZ.AND P2, PT, |R4|.reuse, +INF , PT ;  /* 0x7f8000000400780b */ /* 0x040fe40003f5d200 */
[----:B------:R-:W-:Y:S02]  /*1000*/  FSETP.NEU.FTZ.AND P1, PT, |R5|, +INF , PT ;  /* 0x7f8000000500780b */ /* 0x000fe40003f3d200 */
[----:B------:R-:W-:-:S11]  /*1010*/  FSETP.NEU.FTZ.AND P0, PT, |R4|, +INF , PT ;  /* 0x7f8000000400780b */ /* 0x000fd60003f1d200 */
[----:B------:R-:W-:Y:S05]  /*1020*/  @!P1 BRA !P2, `(.L_x_31) ;  /* 0x00000004002c9947 */ /* 0x000fea0005000000 */
[----:B------:R-:W-:-:S04]  /*1030*/  LOP3.LUT P2, RZ, R4, 0x7fffffff, RZ, 0xc0, !PT ;  /* 0x7fffffff04ff7812 */ /* 0x000fc8000784c0ff */
[----:B------:R-:W-:-:S13]  /*1040*/  PLOP3.LUT P1, PT, P1, P2, PT, 0x2f, 0xf2 ;  /* 0x0000000000f2781c */ /* 0x000fda0000f24577 */
[----:B------:R-:W-:Y:S05]  /*1050*/  @P1 BRA `(.L_x_32) ;  /* 0x0000000400181947 */ /* 0x000fea0003800000 */
[----:B------:R-:W-:-:S04]  /*1060*/  LOP3.LUT P1, RZ, R11, 0x7fffffff, RZ, 0xc0, !PT ;  /* 0x7fffffff0bff7812 */ /* 0x000fc8000782c0ff */
[----:B------:R-:W-:-:S13]  /*1070*/  PLOP3.LUT P0, PT, P0, P1, PT, 0x2f, 0xf2 ;  /* 0x0000000000f2781c */ /* 0x000fda0000702577 */
[----:B------:R-:W-:Y:S05]  /*1080*/  @P0 BRA `(.L_x_33) ;  /* 0x0000000400000947 */ /* 0x000fea0003800000 */
[----:B------:R-:W-:Y:S02]  /*1090*/  ISETP.GE.AND P0, PT, R12, RZ, PT ;  /* 0x000000ff0c00720c */ /* 0x000fe40003f06270 */
[----:B------:R-:W-:-:S11]  /*10a0*/  ISETP.GE.AND P1, PT, R14, RZ, PT ;  /* 0x000000ff0e00720c */ /* 0x000fd60003f26270 */
[----:B------:R-:W-:Y:S01]  /*10b0*/  @P0 MOV R10, RZ ;  /* 0x000000ff000a0202 */ /* 0x000fe20000000f00 */
[----:B------:R-:W-:Y:S01]  /*10c0*/  @!P0 FFMA R4, R4, 1.84467440737095516160e+19, RZ ;  /* 0x5f80000004048823 */ /* 0x000fe200000000ff */
[----:B------:R-:W-:Y:S01]  /*10d0*/  @!P0 MOV R10, 0xffffffc0 ;  /* 0xffffffc0000a8802 */ /* 0x000fe20000000f00 */
[----:B------:R-:W-:-:S04]  /*10e0*/  @!P1 FFMA R11, R5, 1.84467440737095516160e+19, RZ ;  /* 0x5f800000050b9823 */ /* 0x000fc800000000ff */
[----:B------:R-:W-:-:S07]  /*10f0*/  @!P1 VIADD R10, R10, 0x40 ;  /* 0x000000400a0a9836 */ /* 0x000fce0000000000 */
.L_x_29:
[----:B------:R-:W-:Y:S01]  /*1100*/  LEA R12, R9, 0xc0800000, 0x17 ;  /* 0xc0800000090c7811 */ /* 0x000fe200078eb8ff */
[----:B------:R-:W-:Y:S01]  /*1110*/  BSSY.RECONVERGENT B4, `(.L_x_34) ;  /* 0x0000036000047945 */ /* 0x000fe20003800200 */
[----:B------:R-:W-:Y:S02]  /*1120*/  IADD3 R13, PT, PT, R13, -0x7f, RZ ;  /* 0xffffff810d0d7810 */ /* 0x000fe40007ffe0ff */
[----:B------:R-:W-:-:S03]  /*1130*/  IADD3 R14, PT, PT, -R12, R11, RZ ;  /* 0x0000000b0c0e7210 */ /* 0x000fc60007ffe1ff */
[C---:B------:R-:W-:Y:S01]  /*1140*/  IMAD R4, R13.reuse, -0x800000, R4 ;  /* 0xff8000000d047824 */ /* 0x040fe200078e0204 */
[----:B------:R-:W0:Y:S01]  /*1150*/  MUFU.RCP R11, R14 ;  /* 0x0000000e000b7308 */ /* 0x000e220000001000 */
[----:B------:R-:W-:Y:S01]  /*1160*/  FADD.FTZ R15, -R14, -RZ ;  /* 0x800000ff0e0f7221 */ /* 0x000fe20000010100 */
[----:B------:R-:W-:-:S04]  /*1170*/  IADD3 R13, PT, PT, R13, 0x7f, -R9 ;  /* 0x0000007f0d0d7810 */ /* 0x000fc80007ffe809 */
[----:B------:R-:W-:Y:S01]  /*1180*/  IADD3 R13, PT, PT, R13, R10, RZ ;  /* 0x0000000a0d0d7210 */ /* 0x000fe20007ffe0ff */
[----:B0-----:R-:W-:-:S04]  /*1190*/  FFMA R12, R11, R15, 1 ;  /* 0x3f8000000b0c7423 */ /* 0x001fc8000000000f */
[----:B------:R-:W-:-:S04]  /*11a0*/  FFMA R11, R11, R12, R11 ;  /* 0x0000000c0b0b7223 */ /* 0x000fc8000000000b */
[----:B------:R-:W-:-:S04]  /*11b0*/  FFMA R12, R4, R11, RZ ;  /* 0x0000000b040c7223 */ /* 0x000fc800000000ff */
[----:B------:R-:W-:-:S04]  /*11c0*/  FFMA R16, R15, R12, R4 ;  /* 0x0000000c0f107223 */ /* 0x000fc80000000004 */
[----:B------:R-:W-:-:S04]  /*11d0*/  FFMA R12, R11, R16, R12 ;  /* 0x000000100b0c7223 */ /* 0x000fc8000000000c */
[----:B------:R-:W-:-:S04]  /*11e0*/  FFMA R15, R15, R12, R4 ;  /* 0x0000000c0f0f7223 */ /* 0x000fc80000000004 */
[----:B------:R-:W-:-:S05]  /*11f0*/  FFMA R4, R11, R15, R12 ;  /* 0x0000000f0b047223 */ /* 0x000fca000000000c */
[----:B------:R-:W-:-:S04]  /*1200*/  SHF.R.U32.HI R9, RZ, 0x17, R4 ;  /* 0x00000017ff097819 */ /* 0x000fc80000011604 */
[----:B------:R-:W-:-:S04]  /*1210*/  LOP3.LUT R9, R9, 0xff, RZ, 0xc0, !PT ;  /* 0x000000ff09097812 */ /* 0x000fc800078ec0ff */
[----:B------:R-:W-:-:S04]  /*1220*/  IADD3 R14, PT, PT, R9, R13, RZ ;  /* 0x0000000d090e7210 */ /* 0x000fc80007ffe0ff */
[----:B------:R-:W-:-:S04]  /*1230*/  IADD3 R9, PT, PT, R14, -0x1, RZ ;  /* 0xffffffff0e097810 */ /* 0x000fc80007ffe0ff */
[----:B------:R-:W-:-:S13]  /*1240*/  ISETP.GE.U32.AND P0, PT, R9, 0xfe, PT ;  /* 0x000000fe0900780c */ /* 0x000fda0003f06070 */
[----:B------:R-:W-:Y:S05]  /*1250*/  @!P0 BRA `(.L_x_35) ;  /* 0x0000000000808947 */ /* 0x000fea0003800000 */
[----:B------:R-:W-:-:S13]  /*1260*/  ISETP.GT.AND P0, PT, R14, 0xfe, PT ;  /* 0x000000fe0e00780c */ /* 0x000fda0003f04270 */
[----:B------:R-:W-:Y:S05]  /*1270*/  @P0 BRA `(.L_x_36) ;  /* 0x00000000006c0947 */ /* 0x000fea0003800000 */
[----:B------:R-:W-:-:S13]  /*1280*/  ISETP.GE.AND P0, PT, R14, 0x1, PT ;  /* 0x000000010e00780c */ /* 0x000fda0003f06270 */
[----:B------:R-:W-:Y:S05]  /*1290*/  @P0 BRA `(.L_x_37) ;  /* 0x0000000000740947 */ /* 0x000fea0003800000 */
[----:B------:R-:W-:Y:S02]  /*12a0*/  ISETP.GE.AND P0, PT, R14, -0x18, PT ;  /* 0xffffffe80e00780c */ /* 0x000fe40003f06270 */
[----:B------:R-:W-:-:S11]  /*12b0*/  LOP3.LUT R4, R4, 0x80000000, RZ, 0xc0, !PT ;  /* 0x8000000004047812 */ /* 0x000fd600078ec0ff */
[----:B------:R-:W-:Y:S05]  /*12c0*/  @!P0 BRA `(.L_x_37) ;  /* 0x0000000000688947 */ /* 0x000fea0003800000 */
[-CC-:B------:R-:W-:Y:S01]  /*12d0*/  FFMA.RZ R9, R11, R15.reuse, R12.reuse ;  /* 0x0000000f0b097223 */ /* 0x180fe2000000c00c */
[C---:B------:R-:W-:Y:S02]  /*12e0*/  ISETP.NE.AND P2, PT, R14.reuse, RZ, PT ;  /* 0x000000ff0e00720c */ /* 0x040fe40003f45270 */
[C---:B------:R-:W-:Y:S02]  /*12f0*/  ISETP.NE.AND P1, PT, R14.reuse, RZ, PT ;  /* 0x000000ff0e00720c */ /* 0x040fe40003f25270 */
[----:B------:R-:W-:Y:S01]  /*1300*/  LOP3.LUT R10, R9, 0x7fffff, RZ, 0xc0, !PT ;  /* 0x007fffff090a7812 */ /* 0x000fe200078ec0ff */
[CCC-:B------:R-:W-:Y:S01]  /*1310*/  FFMA.RP R9, R11.reuse, R15.reuse, R12.reuse ;  /* 0x0000000f0b097223 */ /* 0x1c0fe2000000800c */
[----:B------:R-:W-:Y:S01]  /*1320*/  FFMA.RM R12, R11, R15, R12 ;  /* 0x0000000f0b0c7223 */ /* 0x000fe2000000400c */
[----:B------:R-:W-:Y:S02]  /*1330*/  IADD3 R11, PT, PT, R14, 0x20, RZ ;  /* 0x000000200e0b7810 */ /* 0x000fe40007ffe0ff */
[----:B------:R-:W-:-:S02]  /*1340*/  LOP3.LUT R10, R10, 0x800000, RZ, 0xfc, !PT ;  /* 0x008000000a0a7812 */ /* 0x000fc400078efcff */
[----:B------:R-:W-:Y:S02]  /*1350*/  IADD3 R13, PT, PT, -R14, RZ, RZ ;  /* 0x000000ff0e0d7210 */ /* 0x000fe40007ffe1ff */
[----:B------:R-:W-:Y:S02]  /*1360*/  SHF.L.U32 R11, R10, R11, RZ ;  /* 0x0000000b0a0b7219 */ /* 0x000fe400000006ff */
[----:B------:R-:W-:Y:S02]  /*1370*/  FSETP.NEU.FTZ.AND P0, PT, R9, R12, PT ;  /* 0x0000000c0900720b */ /* 0x000fe40003f1d000 */
[----:B------:R-:W-:Y:S02]  /*1380*/  SEL R9, R13, RZ, P2 ;  /* 0x000000ff0d097207 */ /* 0x000fe40001000000 */
[----:B------:R-:W-:Y:S02]  /*1390*/  ISETP.NE.AND P1, PT, R11, RZ, P1 ;  /* 0x000000ff0b00720c */ /* 0x000fe40000f25270 */
[----:B------:R-:W-:-:S02]  /*13a0*/  SHF.R.U32.HI R9, RZ, R9, R10 ;  /* 0x00000009ff097219 */ /* 0x000fc4000001160a */
[----:B------:R-:W-:Y:S02]  /*13b0*/  PLOP3.LUT P0, PT, P0, P1, PT, 0xf8, 0x8f ;  /* 0x00000000008f781c */ /* 0x000fe40000703f70 */
[----:B------:R-:W-:Y:S02]  /*13c0*/  SHF.R.U32.HI R11, RZ, 0x1, R9 ;  /* 0x00000001ff0b7819 */ /* 0x000fe40000011609 */
[----:B------:R-:W-:-:S04]  /*13d0*/  SEL R10, RZ, 0x1, !P0 ;  /* 0x00000001ff0a7807 */ /* 0x000fc80004000000 */
[----:B------:R-:W-:-:S04]  /*13e0*/  LOP3.LUT R10, R10, 0x1, R11, 0xf8, !PT ;  /* 0x000000010a0a7812 */ /* 0x000fc800078ef80b */
[----:B------:R-:W-:-:S04]  /*13f0*/  LOP3.LUT R10, R10, R9, RZ, 0xc0, !PT ;  /* 0x000000090a0a7212 */ /* 0x000fc800078ec0ff */
[----:B------:R-:W-:-:S04]  /*1400*/  IADD3 R11, PT, PT, R11, R10, RZ ;  /* 0x0000000a0b0b7210 */ /* 0x000fc80007ffe0ff */
[----:B------:R-:W-:Y:S01]  /*1410*/  LOP3.LUT R4, R11, R4, RZ, 0xfc, !PT ;  /* 0x000000040b047212 */ /* 0x000fe200078efcff */
[----:B------:R-:W-:Y:S06]  /*1420*/  BRA `(.L_x_37) ;  /* 0x0000000000107947 */ /* 0x000fec0003800000 */
.L_x_36:
[----:B------:R-:W-:-:S04]  /*1430*/  LOP3.LUT R4, R4, 0x80000000, RZ, 0xc0, !PT ;  /* 0x8000000004047812 */ /* 0x000fc800078ec0ff */
[----:B------:R-:W-:Y:S01]  /*1440*/  LOP3.LUT R4, R4, 0x7f800000, RZ, 0xfc, !PT ;  /* 0x7f80000004047812 */ /* 0x000fe200078efcff */
[----:B------:R-:W-:Y:S06]  /*1450*/  BRA `(.L_x_37) ;  /* 0x0000000000047947 */ /* 0x000fec0003800000 */
.L_x_35:
[----:B------:R-:W-:-:S07]  /*1460*/  LEA R4, R13, R4, 0x17 ;  /* 0x000000040d047211 */ /* 0x000fce00078eb8ff */
.L_x_37:
[----:B------:R-:W-:Y:S05]  /*1470*/  BSYNC.RECONVERGENT B4 ;  /* 0x0000000000047941 */ /* 0x000fea0003800200 */
.L_x_34:
[----:B------:R-:W-:Y:S05]  /*1480*/  BRA `(.L_x_38) ;  /* 0x0000000000207947 */ /* 0x000fea0003800000 */
.L_x_33:
[----:B------:R-:W-:-:S04]  /*1490*/  LOP3.LUT R4, R11, 0x80000000, R4, 0x48, !PT ;  /* 0x800000000b047812 */ /* 0x000fc800078e4804 */
[----:B------:R-:W-:Y:S01]  /*14a0*/  LOP3.LUT R4, R4, 0x7f800000, RZ, 0xfc, !PT ;  /* 0x7f80000004047812 */ /* 0x000fe200078efcff */
[----:B------:R-:W-:Y:S06]  /*14b0*/  BRA `(.L_x_38) ;  /* 0x0000000000147947 */ /* 0x000fec0003800000 */
.L_x_32:
[----:B------:R-:W-:Y:S01]  /*14c0*/  LOP3.LUT R4, R11, 0x80000000, R4, 0x48, !PT ;  /* 0x800000000b047812 */ /* 0x000fe200078e4804 */
[----:B------:R-:W-:Y:S06]  /*14d0*/  BRA `(.L_x_38) ;  /* 0x00000000000c7947 */ /* 0x000fec0003800000 */
.L_x_31:
[----:B------:R-:W0:Y:S01]  /*14e0*/  MUFU.RSQ R4, -QNAN ;  /* 0xffc0000000047908 */ /* 0x000e220000001400 */
[----:B------:R-:W-:Y:S05]  /*14f0*/  BRA `(.L_x_38) ;  /* 0x0000000000047947 */ /* 0x000fea0003800000 */
.L_x_30:
[----:B------:R-:W-:-:S07]  /*1500*/  FADD.FTZ R4, R4, R5 ;  /* 0x0000000504047221 */ /* 0x000fce0000010000 */
.L_x_38:
[----:B------:R-:W-:Y:S05]  /*1510*/  BSYNC.RECONVERGENT B3 ;  /* 0x0000000000037941 */ /* 0x000fea0003800200 */
.L_x_28:
[----:B------:R-:W-:-:S04]  /*1520*/  HFMA2 R9, -RZ, RZ, 0, 0 ;  /* 0x00000000ff097431 */ /* 0x000fc800000001ff */
[----:B0-----:R-:W-:Y:S05]  /*1530*/  RET.REL.NODEC R8 `(_Z6renderP6float3ii) ;  /* 0xffffffe808b07950 */ /* 0x001fea0003c3ffff */
.L_x_39:
[----:B------:R-:W-:-:S00]  /*1540*/  BRA `(.L_x_39) ;  /* 0xfffffffc00fc7947 */ /* 0x000fc0000383ffff */
[----:B------:R-:W-:-:S00]  /*1550*/  NOP ;  /* 0x0000000000007918 */ /* 0x000fc00000000000 */
        /* <DEDUP_REMOVED lines=10> */
.L_x_41:


//--------------------- .nv.shared.reserved.0     --------------------------
	.section	.nv.shared.reserved.0,"aw",@nobits
	.weak		__nv_reservedSMEM_offset_0_alias
	.size		__nv_reservedSMEM_offset_0_alias, 0, 64
	.other		__nv_reservedSMEM_offset_0_alias,@"STO_CUDA_RESERVED_SHARED STV_DEFAULT"
__nv_reservedSMEM_offset_0_alias:
	.zero		0
	.zero		64


//--------------------- .nv.constant0._Z6renderP6float3ii --------------------------
	.section	.nv.constant0._Z6renderP6float3ii,"a",@progbits
	.sectionflags	@""
	.align	4
.nv.constant0._Z6renderP6float3ii:
	.zero		912


//--------------------- SYMBOLS --------------------------

	.type		.nv.reservedSmem.offset0,@object
	.size		.nv.reservedSmem.offset0,0x4
